//
// Generated by NVIDIA NVVM Compiler
//
// Compiler Build ID: CL-36424714
// Cuda compilation tools, release 13.0, V13.0.88
// Based on NVVM 20.0.0
//

.version 9.0
.target sm_100
.address_size 64

	// .globl	_Z7mysgemmiiiPKfS0_Pf
// _ZZ7mysgemmiiiPKfS0_PfE7Ashared has been demoted
// _ZZ7mysgemmiiiPKfS0_PfE7Bshared has been demoted

.visible .entry _Z7mysgemmiiiPKfS0_Pf(
	.param .u32 _Z7mysgemmiiiPKfS0_Pf_param_0,
	.param .u32 _Z7mysgemmiiiPKfS0_Pf_param_1,
	.param .u32 _Z7mysgemmiiiPKfS0_Pf_param_2,
	.param .u64 .ptr .align 1 _Z7mysgemmiiiPKfS0_Pf_param_3,
	.param .u64 .ptr .align 1 _Z7mysgemmiiiPKfS0_Pf_param_4,
	.param .u64 .ptr .align 1 _Z7mysgemmiiiPKfS0_Pf_param_5
)
{
	.reg .pred 	%p<12>;
	.reg .b32 	%r<43>;
	.reg .b32 	%f<63>;
	.reg .b64 	%rd<13>;
	// demoted variable
	.shared .align 4 .b8 _ZZ7mysgemmiiiPKfS0_PfE7Ashared[1024];
	// demoted variable
	.shared .align 4 .b8 _ZZ7mysgemmiiiPKfS0_PfE7Bshared[1024];
	ld.param.u32 	%r24, [_Z7mysgemmiiiPKfS0_Pf_param_0];
	ld.param.u32 	%r25, [_Z7mysgemmiiiPKfS0_Pf_param_1];
	ld.param.u32 	%r26, [_Z7mysgemmiiiPKfS0_Pf_param_2];
	ld.param.u64 	%rd4, [_Z7mysgemmiiiPKfS0_Pf_param_3];
	ld.param.u64 	%rd5, [_Z7mysgemmiiiPKfS0_Pf_param_4];
	ld.param.u64 	%rd6, [_Z7mysgemmiiiPKfS0_Pf_param_5];
	mov.u32 	%r27, %ctaid.x;
	mov.u32 	%r28, %ctaid.y;
	mov.u32 	%r38, %tid.x;
	mov.u32 	%r40, %tid.y;
	shl.b32 	%r29, %r28, 4;
	add.s32 	%r3, %r29, %r40;
	shl.b32 	%r4, %r27, 4;
	add.s32 	%r5, %r4, %r38;
	setp.lt.s32 	%p1, %r26, 1;
	mov.f32 	%f62, 0f00000000;
	@%p1 bra 	$L__BB0_7;
	add.s32 	%r30, %r26, 15;
	shr.u32 	%r31, %r30, 4;
	shl.b32 	%r32, %r40, 6;
	mov.u32 	%r33, _ZZ7mysgemmiiiPKfS0_PfE7Ashared;
	add.s32 	%r6, %r33, %r32;
	shl.b32 	%r34, %r38, 2;
	add.s32 	%r7, %r6, %r34;
	mov.u32 	%r35, _ZZ7mysgemmiiiPKfS0_PfE7Bshared;
	add.s32 	%r9, %r35, %r34;
	add.s32 	%r8, %r9, %r32;
	neg.s32 	%r42, %r31;
	mad.lo.s32 	%r36, %r40, %r25, %r38;
	add.s32 	%r41, %r36, %r4;
	shl.b32 	%r12, %r25, 4;
	mad.lo.s32 	%r39, %r26, %r3, %r38;
	cvta.to.global.u64 	%rd1, %rd4;
	cvta.to.global.u64 	%rd2, %rd5;
	mov.f32 	%f62, 0f00000000;
$L__BB0_2:
	setp.ge.s32 	%p2, %r3, %r24;
	mul.wide.s32 	%rd7, %r39, 4;
	add.s64 	%rd3, %rd1, %rd7;
	setp.ge.s32 	%p3, %r38, %r26;
	mov.f32 	%f60, 0f00000000;
	or.pred  	%p4, %p2, %p3;
	@%p4 bra 	$L__BB0_4;
	ld.global.f32 	%f60, [%rd3];
$L__BB0_4:
	setp.ge.s32 	%p5, %r5, %r25;
	st.shared.f32 	[%r7], %f60;
	setp.ge.s32 	%p6, %r40, %r26;
	mov.f32 	%f61, 0f00000000;
	or.pred  	%p7, %p6, %p5;
	@%p7 bra 	$L__BB0_6;
	mul.wide.s32 	%rd8, %r41, 4;
	add.s64 	%rd9, %rd2, %rd8;
	ld.global.f32 	%f61, [%rd9];
$L__BB0_6:
	st.shared.f32 	[%r8], %f61;
	bar.sync 	0;
	ld.shared.f32 	%f12, [%r6];
	ld.shared.f32 	%f13, [%r9];
	fma.rn.f32 	%f14, %f12, %f13, %f62;
	ld.shared.f32 	%f15, [%r6+4];
	ld.shared.f32 	%f16, [%r9+64];
	fma.rn.f32 	%f17, %f15, %f16, %f14;
	ld.shared.f32 	%f18, [%r6+8];
	ld.shared.f32 	%f19, [%r9+128];
	fma.rn.f32 	%f20, %f18, %f19, %f17;
	ld.shared.f32 	%f21, [%r6+12];
	ld.shared.f32 	%f22, [%r9+192];
	fma.rn.f32 	%f23, %f21, %f22, %f20;
	ld.shared.f32 	%f24, [%r6+16];
	ld.shared.f32 	%f25, [%r9+256];
	fma.rn.f32 	%f26, %f24, %f25, %f23;
	ld.shared.f32 	%f27, [%r6+20];
	ld.shared.f32 	%f28, [%r9+320];
	fma.rn.f32 	%f29, %f27, %f28, %f26;
	ld.shared.f32 	%f30, [%r6+24];
	ld.shared.f32 	%f31, [%r9+384];
	fma.rn.f32 	%f32, %f30, %f31, %f29;
	ld.shared.f32 	%f33, [%r6+28];
	ld.shared.f32 	%f34, [%r9+448];
	fma.rn.f32 	%f35, %f33, %f34, %f32;
	ld.shared.f32 	%f36, [%r6+32];
	ld.shared.f32 	%f37, [%r9+512];
	fma.rn.f32 	%f38, %f36, %f37, %f35;
	ld.shared.f32 	%f39, [%r6+36];
	ld.shared.f32 	%f40, [%r9+576];
	fma.rn.f32 	%f41, %f39, %f40, %f38;
	ld.shared.f32 	%f42, [%r6+40];
	ld.shared.f32 	%f43, [%r9+640];
	fma.rn.f32 	%f44, %f42, %f43, %f41;
	ld.shared.f32 	%f45, [%r6+44];
	ld.shared.f32 	%f46, [%r9+704];
	fma.rn.f32 	%f47, %f45, %f46, %f44;
	ld.shared.f32 	%f48, [%r6+48];
	ld.shared.f32 	%f49, [%r9+768];
	fma.rn.f32 	%f50, %f48, %f49, %f47;
	ld.shared.f32 	%f51, [%r6+52];
	ld.shared.f32 	%f52, [%r9+832];
	fma.rn.f32 	%f53, %f51, %f52, %f50;
	ld.shared.f32 	%f54, [%r6+56];
	ld.shared.f32 	%f55, [%r9+896];
	fma.rn.f32 	%f56, %f54, %f55, %f53;
	ld.shared.f32 	%f57, [%r6+60];
	ld.shared.f32 	%f58, [%r9+960];
	fma.rn.f32 	%f62, %f57, %f58, %f56;
	bar.sync 	0;
	add.s32 	%r42, %r42, 1;
	setp.ne.s32 	%p8, %r42, 0;
	add.s32 	%r41, %r41, %r12;
	add.s32 	%r40, %r40, 16;
	add.s32 	%r39, %r39, 16;
	add.s32 	%r38, %r38, 16;
	@%p8 bra 	$L__BB0_2;
$L__BB0_7:
	setp.ge.s32 	%p9, %r3, %r24;
	setp.ge.s32 	%p10, %r5, %r25;
	or.pred  	%p11, %p9, %p10;
	@%p11 bra 	$L__BB0_9;
	mad.lo.s32 	%r37, %r25, %r3, %r5;
	cvta.to.global.u64 	%rd10, %rd6;
	mul.wide.u32 	%rd11, %r37, 4;
	add.s64 	%rd12, %rd10, %rd11;
	st.global.f32 	[%rd12], %f62;
$L__BB0_9:
	ret;

}


// ===== COMPILED SASS (sm_100) =====

	.target	sm_100

	.elftype	@"ET_EXEC"


//--------------------- .note.nv.tkinfo           --------------------------
	.section	.note.nv.tkinfo,"",@"SHT_NOTE"
	.sectionflags	@"SHF_NOTE_NV_TKINFO"
	.tkinfo
        /*0018*/ 	.word	0x00000002
        /*0030*/ 	.string	""
        /*0030*/ 	.string	"ptxas"
        /*0030*/ 	.string	"Cuda compilation tools, release 13.0, V13.0.88"
        /*0030*/ 	.string	"Build cuda_13.0.r13.0/compiler.36424714_0"
        /*0030*/ 	.string	"-arch sm_100 -m 64 "



//--------------------- .note.nv.cuinfo           --------------------------
	.section	.note.nv.cuinfo,"",@"SHT_NOTE"
	.sectionflags	@"SHF_NOTE_NV_CUINFO"
        /*0018*/ 	.short	0x0002
        /*001a*/ 	.short	0x0064
        /*001c*/ 	.short	0x0082
	.zero		2


//--------------------- .nv.info                  --------------------------
	.section	.nv.info,"",@"SHT_CUDA_INFO"
	.align	4


	//----- nvinfo : EIATTR_REGCOUNT
	.align		4
        /*0000*/ 	.byte	0x04, 0x2f
        /*0002*/ 	.short	(.L_1 - .L_0)
	.align		4
.L_0:
        /*0004*/ 	.word	index@(_Z7mysgemmiiiPKfS0_Pf)
        /*0008*/ 	.word	0x00000020


	//----- nvinfo : EIATTR_FRAME_SIZE
	.align		4
.L_1:
        /*000c*/ 	.byte	0x04, 0x11
        /*000e*/ 	.short	(.L_3 - .L_2)
	.align		4
.L_2:
        /*0010*/ 	.word	index@(_Z7mysgemmiiiPKfS0_Pf)
        /*0014*/ 	.word	0x00000000


	//----- nvinfo : EIATTR_MIN_STACK_SIZE
	.align		4
.L_3:
        /*0018*/ 	.byte	0x04, 0x12
        /*001a*/ 	.short	(.L_5 - .L_4)
	.align		4
.L_4:
        /*001c*/ 	.word	index@(_Z7mysgemmiiiPKfS0_Pf)
        /*0020*/ 	.word	0x00000000
.L_5:


//--------------------- .nv.compat                --------------------------
	.section	.nv.compat,"",@"SHT_CUDA_COMPAT_INFO"
	.align	4
        /*0000*/ 	.byte	0x02, 0x09, 0x00, 0x00, 0x02, 0x02, 0x01, 0x00, 0x02, 0x05, 0x05, 0x00, 0x03, 0x07, 0x01, 0x01
        /*0010*/ 	.byte	0x02, 0x03, 0x00, 0x00, 0x02, 0x06, 0x01, 0x00, 0x04, 0x0b, 0x08, 0x00, 0x09, 0x00, 0x00, 0x00
        /*0020*/ 	.byte	0x00, 0x00, 0x00, 0x00


//--------------------- .nv.info._Z7mysgemmiiiPKfS0_Pf --------------------------
	.section	.nv.info._Z7mysgemmiiiPKfS0_Pf,"",@"SHT_CUDA_INFO"
	.sectionflags	@""
	.align	4


	//----- nvinfo : EIATTR_CUDA_API_VERSION
	.align		4
        /*0000*/ 	.byte	0x04, 0x37
        /*0002*/ 	.short	(.L_7 - .L_6)
.L_6:
        /*0004*/ 	.word	0x00000082


	//----- nvinfo : EIATTR_KPARAM_INFO
	.align		4
.L_7:
        /*0008*/ 	.byte	0x04, 0x17
        /*000a*/ 	.short	(.L_9 - .L_8)
.L_8:
        /*000c*/ 	.word	0x00000000
        /*0010*/ 	.short	0x0005
        /*0012*/ 	.short	0x0020
        /*0014*/ 	.byte	0x00, 0xf5, 0x21, 0x00


	//----- nvinfo : EIATTR_KPARAM_INFO
	.align		4
.L_9:
        /*0018*/ 	.byte	0x04, 0x17
        /*001a*/ 	.short	(.L_11 - .L_10)
.L_10:
        /*001c*/ 	.word	0x00000000
        /*0020*/ 	.short	0x0004
        /*0022*/ 	.short	0x0018
        /*0024*/ 	.byte	0x00, 0xf5, 0x21, 0x00


	//----- nvinfo : EIATTR_KPARAM_INFO
	.align		4
.L_11:
        /*0028*/ 	.byte	0x04, 0x17
        /*002a*/ 	.short	(.L_13 - .L_12)
.L_12:
        /*002c*/ 	.word	0x00000000
        /*0030*/ 	.short	0x0003
        /*0032*/ 	.short	0x0010
        /*0034*/ 	.byte	0x00, 0xf5, 0x21, 0x00


	//----- nvinfo : EIATTR_KPARAM_INFO
	.align		4
.L_13:
        /*0038*/ 	.byte	0x04, 0x17
        /*003a*/ 	.short	(.L_15 - .L_14)
.L_14:
        /*003c*/ 	.word	0x00000000
        /*0040*/ 	.short	0x0002
        /*0042*/ 	.short	0x0008
        /*0044*/ 	.byte	0x00, 0xf0, 0x11, 0x00


	//----- nvinfo : EIATTR_KPARAM_INFO
	.align		4
.L_15:
        /*0048*/ 	.byte	0x04, 0x17
        /*004a*/ 	.short	(.L_17 - .L_16)
.L_16:
        /*004c*/ 	.word	0x00000000
        /*0050*/ 	.short	0x0001
        /*0052*/ 	.short	0x0004
        /*0054*/ 	.byte	0x00, 0xf0, 0x11, 0x00


	//----- nvinfo : EIATTR_KPARAM_INFO
	.align		4
.L_17:
        /*0058*/ 	.byte	0x04, 0x17
        /*005a*/ 	.short	(.L_19 - .L_18)
.L_18:
        /*005c*/ 	.word	0x00000000
        /*0060*/ 	.short	0x0000
        /*0062*/ 	.short	0x0000
        /*0064*/ 	.byte	0x00, 0xf0, 0x11, 0x00


	//----- nvinfo : EIATTR_SPARSE_MMA_MASK
	.align		4
.L_19:
        /*0068*/ 	.byte	0x03, 0x50
        /*006a*/ 	.short	0x0000


	//----- nvinfo : EIATTR_MAXREG_COUNT
	.align		4
        /*006c*/ 	.byte	0x03, 0x1b
        /*006e*/ 	.short	0x00ff


	//----- nvinfo : EIATTR_NUM_BARRIERS
	.align		4
        /*0070*/ 	.byte	0x02, 0x4c
        /*0072*/ 	.byte	0x01
	.zero		1


	//----- nvinfo : EIATTR_MERCURY_ISA_VERSION
	.align		4
        /*0074*/ 	.byte	0x03, 0x5f
        /*0076*/ 	.short	0x0101


	//----- nvinfo : EIATTR_VRC_CTA_INIT_COUNT
	.align		4
        /*0078*/ 	.byte	0x02, 0x4a
	.zero		1
	.zero		1


	//----- nvinfo : EIATTR_EXIT_INSTR_OFFSETS
	.align		4
        /*007c*/ 	.byte	0x04, 0x1c
        /*007e*/ 	.short	(.L_21 - .L_20)


	//   ....[0]....
.L_20:
        /*0080*/ 	.word	0x000005e0


	//   ....[1]....
        /*0084*/ 	.word	0x00000630


	//----- nvinfo : EIATTR_CBANK_PARAM_SIZE
	.align		4
.L_21:
        /*0088*/ 	.byte	0x03, 0x19
        /*008a*/ 	.short	0x0028


	//----- nvinfo : EIATTR_PARAM_CBANK
	.align		4
        /*008c*/ 	.byte	0x04, 0x0a
        /*008e*/ 	.short	(.L_23 - .L_22)
	.align		4
.L_22:
        /*0090*/ 	.word	index@(.nv.constant0._Z7mysgemmiiiPKfS0_Pf)
        /*0094*/ 	.short	0x0380
        /*0096*/ 	.short	0x0028


	//----- nvinfo : EIATTR_SW_WAR
	.align		4
.L_23:
        /*0098*/ 	.byte	0x04, 0x36
        /*009a*/ 	.short	(.L_25 - .L_24)
.L_24:
        /*009c*/ 	.word	0x00000008
.L_25:


//--------------------- .nv.callgraph             --------------------------
	.section	.nv.callgraph,"",@"SHT_CUDA_CALLGRAPH"
	.align	4
	.sectionentsize	8
	.align		4
        /*0000*/ 	.word	0x00000000
	.align		4
        /*0004*/ 	.word	0xffffffff
	.align		4
        /*0008*/ 	.word	0x00000000
	.align		4
        /*000c*/ 	.word	0xfffffffe
	.align		4
        /*0010*/ 	.word	0x00000000
	.align		4
        /*0014*/ 	.word	0xfffffffd
	.align		4
        /*0018*/ 	.word	0x00000000
	.align		4
        /*001c*/ 	.word	0xfffffffc


//--------------------- .text._Z7mysgemmiiiPKfS0_Pf --------------------------
	.section	.text._Z7mysgemmiiiPKfS0_Pf,"ax",@progbits
	.align	128
        .global         _Z7mysgemmiiiPKfS0_Pf
        .type           _Z7mysgemmiiiPKfS0_Pf,@function
        .size           _Z7mysgemmiiiPKfS0_Pf,(.L_x_3 - _Z7mysgemmiiiPKfS0_Pf)
        .other          _Z7mysgemmiiiPKfS0_Pf,@"STO_CUDA_ENTRY STV_DEFAULT"
_Z7mysgemmiiiPKfS0_Pf:
.text._Z7mysgemmiiiPKfS0_Pf:
[----:B------:R-:W-:Y:S01]  /*0000*/  LDC R1, c[0x0][0x37c] ;  /* 0x0000df00ff017b82 */ /* 0x000fe20000000800 */
[----:B------:R-:W0:Y:S01]  /*0010*/  S2R R0, SR_CTAID.Y ;  /* 0x0000000000007919 */ /* 0x000e220000002600 */
[----:B------:R-:W1:Y:S01]  /*0020*/  LDCU UR10, c[0x0][0x388] ;  /* 0x00007100ff0a77ac */ /* 0x000e620008000800 */
[----:B------:R-:W-:Y:S01]  /*0030*/  HFMA2 R23, -RZ, RZ, 0, 0 ;  /* 0x00000000ff177431 */ /* 0x000fe200000001ff */
[----:B------:R-:W0:Y:S01]  /*0040*/  S2R R12, SR_TID.Y ;  /* 0x00000000000c7919 */ /* 0x000e220000002200 */
[----:B------:R-:W2:Y:S01]  /*0050*/  LDCU.64 UR8, c[0x0][0x358] ;  /* 0x00006b00ff0877ac */ /* 0x000ea20008000a00 */
[----:B------:R-:W3:Y:S01]  /*0060*/  S2R R5, SR_CTAID.X ;  /* 0x0000000000057919 */ /* 0x000ee20000002500 */
[----:B------:R-:W3:Y:S01]  /*0070*/  S2R R21, SR_TID.X ;  /* 0x0000000000157919 */ /* 0x000ee20000002100 */
[----:B-1----:R-:W-:Y:S01]  /*0080*/  UISETP.GE.AND UP0, UPT, UR10, 0x1, UPT ;  /* 0x000000010a00788c */ /* 0x002fe2000bf06270 */
[----:B0-----:R-:W-:Y:S02]  /*0090*/  LEA R0, R0, R12, 0x4 ;  /* 0x0000000c00007211 */ /* 0x001fe400078e20ff */
[----:B---3--:R-:W-:-:S06]  /*00a0*/  LEA R15, R5, R21, 0x4 ;  /* 0x00000015050f7211 */ /* 0x008fcc00078e20ff */
[----:B--2---:R-:W-:Y:S05]  /*00b0*/  BRA.U !UP0, `(.L_x_0) ;  /* 0x00000005083c7547 */ /* 0x004fea000b800000 */
[----:B------:R-:W0:Y:S01]  /*00c0*/  S2UR UR7, SR_CgaCtaId ;  /* 0x00000000000779c3 */ /* 0x000e220000008800 */
[----:B------:R-:W1:Y:S01]  /*00d0*/  LDCU UR11, c[0x0][0x384] ;  /* 0x00007080ff0b77ac */ /* 0x000e620008000800 */
[----:B------:R-:W-:Y:S01]  /*00e0*/  MOV R23, RZ ;  /* 0x000000ff00177202 */ /* 0x000fe20000000f00 */
[----:B------:R-:W-:Y:S01]  /*00f0*/  IMAD R13, R0, UR10, R21 ;  /* 0x0000000a000d7c24 */ /* 0x000fe2000f8e0215 */
[----:B------:R-:W-:Y:S01]  /*0100*/  UMOV UR5, 0x400 ;  /* 0x0000040000057882 */ /* 0x000fe20000000000 */
[----:B------:R-:W-:-:S03]  /*0110*/  UIADD3 UR4, UPT, UPT, UR10, 0xf, URZ ;  /* 0x0000000f0a047890 */ /* 0x000fc6000fffe0ff */
[----:B------:R-:W2:Y:S01]  /*0120*/  LDC R16, c[0x0][0x384] ;  /* 0x0000e100ff107b82 */ /* 0x000ea20000000800 */
[----:B------:R-:W-:Y:S02]  /*0130*/  UIADD3 UR6, UPT, UPT, UR5, 0x400, URZ ;  /* 0x0000040005067890 */ /* 0x000fe4000fffe0ff */
[----:B------:R-:W-:Y:S01]  /*0140*/  USHF.R.U32.HI UR4, URZ, 0x4, UR4 ;  /* 0x00000004ff047899 */ /* 0x000fe20008011604 */
[----:B------:R-:W3:Y:S04]  /*0150*/  LDCU UR13, c[0x0][0x388] ;  /* 0x00007100ff0d77ac */ /* 0x000ee80008000800 */
[----:B------:R-:W4:Y:S01]  /*0160*/  LDC.64 R2, c[0x0][0x390] ;  /* 0x0000e400ff027b82 */ /* 0x000f220000000a00 */
[----:B------:R-:W2:Y:S01]  /*0170*/  LDCU UR12, c[0x0][0x380] ;  /* 0x00007000ff0c77ac */ /* 0x000ea20008000800 */
[----:B-1----:R-:W-:Y:S01]  /*0180*/  IMAD R14, R12, UR11, R21 ;  /* 0x0000000b0c0e7c24 */ /* 0x002fe2000f8e0215 */
[----:B------:R-:W-:-:S02]  /*0190*/  UIADD3 UR4, UPT, UPT, -UR4, URZ, URZ ;  /* 0x000000ff04047290 */ /* 0x000fc4000fffe1ff */
[----:B0-----:R-:W-:Y:S02]  /*01a0*/  ULEA UR5, UR7, UR5, 0x18 ;  /* 0x0000000507057291 */ /* 0x001fe4000f8ec0ff */
[----:B------:R-:W-:Y:S01]  /*01b0*/  LEA R14, R5, R14, 0x4 ;  /* 0x0000000e050e7211 */ /* 0x000fe200078e20ff */
[----:B------:R-:W-:-:S03]  /*01c0*/  ULEA UR6, UR7, UR6, 0x18 ;  /* 0x0000000607067291 */ /* 0x000fc6000f8ec0ff */
[----:B------:R-:W-:-:S03]  /*01d0*/  LEA R18, R12, UR5, 0x6 ;  /* 0x000000050c127c11 */ /* 0x000fc6000f8e30ff */
[C---:B------:R-:W-:Y:S02]  /*01e0*/  LEA R19, R21.reuse, UR6, 0x2 ;  /* 0x0000000615137c11 */ /* 0x040fe4000f8e10ff */
[----:B------:R-:W-:Y:S02]  /*01f0*/  LEA R20, R21, R18, 0x2 ;  /* 0x0000001215147211 */ /* 0x000fe400078e10ff */
[----:B---3--:R-:W-:-:S07]  /*0200*/  LEA R17, R12, R19, 0x6 ;  /* 0x000000130c117211 */ /* 0x008fce00078e30ff */
.L_x_1:
[----:B--2---:R-:W-:Y:S01]  /*0210*/  ISETP.GE.AND P0, PT, R15, R16, PT ;  /* 0x000000100f00720c */ /* 0x004fe20003f06270 */
[----:B------:R-:W-:Y:S01]  /*0220*/  HFMA2 R22, -RZ, RZ, 0, 0 ;  /* 0x00000000ff167431 */ /* 0x000fe200000001ff */
[----:B------:R-:W-:Y:S01]  /*0230*/  ISETP.GE.AND P1, PT, R21, UR13, PT ;  /* 0x0000000d15007c0c */ /* 0x000fe2000bf26270 */
[----:B----4-:R-:W-:Y:S01]  /*0240*/  IMAD.WIDE R4, R13, 0x4, R2 ;  /* 0x000000040d047825 */ /* 0x010fe200078e0202 */
[----:B------:R-:W-:Y:S02]  /*0250*/  ISETP.GE.OR P0, PT, R12, UR13, P0 ;  /* 0x0000000d0c007c0c */ /* 0x000fe40008706670 */
[----:B------:R-:W-:Y:S02]  /*0260*/  ISETP.GE.OR P1, PT, R0, UR12, P1 ;  /* 0x0000000c00007c0c */ /* 0x000fe40008f26670 */
[----:B------:R-:W-:-:S09]  /*0270*/  MOV R27, RZ ;  /* 0x000000ff001b7202 */ /* 0x000fd20000000f00 */
[----:B------:R-:W0:Y:S02]  /*0280*/  @!P0 LDC.64 R6, c[0x0][0x398] ;  /* 0x0000e600ff068b82 */ /* 0x000e240000000a00 */
[----:B------:R-:W2:Y:S01]  /*0290*/  @!P1 LDG.E R27, desc[UR8][R4.64] ;  /* 0x00000008041b9981 */ /* 0x000ea2000c1e1900 */
[----:B0-----:R-:W-:-:S05]  /*02a0*/  @!P0 IMAD.WIDE R6, R14, 0x4, R6 ;  /* 0x000000040e068825 */ /* 0x001fca00078e0206 */
[----:B------:R-:W3:Y:S01]  /*02b0*/  @!P0 LDG.E R22, desc[UR8][R6.64] ;  /* 0x0000000806168981 */ /* 0x000ee2000c1e1900 */
[----:B------:R-:W-:-:S04]  /*02c0*/  UIADD3 UR4, UPT, UPT, UR4, 0x1, URZ ;  /* 0x0000000104047890 */ /* 0x000fc8000fffe0ff */
[----:B------:R-:W-:Y:S01]  /*02d0*/  UISETP.NE.AND UP0, UPT, UR4, URZ, UPT ;  /* 0x000000ff0400728c */ /* 0x000fe2000bf05270 */
[----:B------:R-:W-:Y:S02]  /*02e0*/  IADD3 R13, PT, PT, R13, 0x10, RZ ;  /* 0x000000100d0d7810 */ /* 0x000fe40007ffe0ff */
[----:B------:R-:W-:Y:S02]  /*02f0*/  IADD3 R21, PT, PT, R21, 0x10, RZ ;  /* 0x0000001015157810 */ /* 0x000fe40007ffe0ff */
[----:B------:R-:W-:Y:S02]  /*0300*/  IADD3 R12, PT, PT, R12, 0x10, RZ ;  /* 0x000000100c0c7810 */ /* 0x000fe40007ffe0ff */
[----:B------:R-:W-:Y:S01]  /*0310*/  LEA R14, R16, R14, 0x4 ;  /* 0x0000000e100e7211 */ /* 0x000fe200078e20ff */
[----:B--2---:R-:W-:Y:S04]  /*0320*/  STS [R20], R27 ;  /* 0x0000001b14007388 */ /* 0x004fe80000000800 */
[----:B---3--:R-:W-:Y:S01]  /*0330*/  STS [R17], R22 ;  /* 0x0000001611007388 */ /* 0x008fe20000000800 */
[----:B------:R-:W-:Y:S06]  /*0340*/  BAR.SYNC.DEFER_BLOCKING 0x0 ;  /* 0x0000000000007b1d */ /* 0x000fec0000010000 */
[----:B------:R-:W-:Y:S04]  /*0350*/  LDS R26, [R19] ;  /* 0x00000000131a7984 */ /* 0x000fe80000000800 */
[----:B------:R-:W0:Y:S04]  /*0360*/  LDS.128 R8, [R18] ;  /* 0x0000000012087984 */ /* 0x000e280000000c00 */
[----:B------:R-:W1:Y:S04]  /*0370*/  LDS R29, [R19+0x40] ;  /* 0x00004000131d7984 */ /* 0x000e680000000800 */
[----:B------:R-:W2:Y:S04]  /*0380*/  LDS R25, [R19+0x80] ;  /* 0x0000800013197984 */ /* 0x000ea80000000800 */
[----:B------:R-:W3:Y:S04]  /*0390*/  LDS R24, [R19+0xc0] ;  /* 0x0000c00013187984 */ /* 0x000ee80000000800 */
[----:B------:R-:W-:Y:S04]  /*03a0*/  LDS.128 R4, [R18+0x10] ;  /* 0x0000100012047984 */ /* 0x000fe80000000c00 */
[----:B------:R-:W-:Y:S04]  /*03b0*/  LDS R22, [R19+0x140] ;  /* 0x0001400013167984 */ /* 0x000fe80000000800 */
[----:B------:R-:W-:Y:S01]  /*03c0*/  LDS R27, [R19+0x200] ;  /* 0x00020000131b7984 */ /* 0x000fe20000000800 */
[----:B0-----:R-:W-:-:S03]  /*03d0*/  FFMA R8, R8, R26, R23 ;  /* 0x0000001a08087223 */ /* 0x001fc60000000017 */
[----:B------:R-:W0:Y:S01]  /*03e0*/  LDS R23, [R19+0x100] ;  /* 0x0001000013177984 */ /* 0x000e220000000800 */
[----:B-1----:R-:W-:-:S03]  /*03f0*/  FFMA R8, R29, R9, R8 ;  /* 0x000000091d087223 */ /* 0x002fc60000000008 */
[----:B------:R-:W-:Y:S01]  /*0400*/  LDS R26, [R19+0x1c0] ;  /* 0x0001c000131a7984 */ /* 0x000fe20000000800 */
[----:B--2---:R-:W-:-:S03]  /*0410*/  FFMA R9, R25, R10, R8 ;  /* 0x0000000a19097223 */ /* 0x004fc60000000008 */
[----:B------:R-:W1:Y:S01]  /*0420*/  LDS R25, [R19+0x180] ;  /* 0x0001800013197984 */ /* 0x000e620000000800 */
[----:B---3--:R-:W-:-:S03]  /*0430*/  FFMA R9, R24, R11, R9 ;  /* 0x0000000b18097223 */ /* 0x008fc60000000009 */
[----:B------:R-:W-:Y:S01]  /*0440*/  LDS R24, [R19+0x240] ;  /* 0x0002400013187984 */ /* 0x000fe20000000800 */
[----:B0-----:R-:W-:-:S03]  /*0450*/  FFMA R23, R4, R23, R9 ;  /* 0x0000001704177223 */ /* 0x001fc60000000009 */
[----:B------:R-:W0:Y:S01]  /*0460*/  LDS.128 R8, [R18+0x20] ;  /* 0x0000200012087984 */ /* 0x000e220000000c00 */
[----:B------:R-:W-:-:S03]  /*0470*/  FFMA R22, R22, R5, R23 ;  /* 0x0000000516167223 */ /* 0x000fc60000000017 */
[----:B------:R-:W2:Y:S01]  /*0480*/  LDS R23, [R19+0x280] ;  /* 0x0002800013177984 */ /* 0x000ea20000000800 */
[----:B-1----:R-:W-:-:S03]  /*0490*/  FFMA R25, R25, R6, R22 ;  /* 0x0000000619197223 */ /* 0x002fc60000000016 */
[----:B------:R-:W1:Y:S01]  /*04a0*/  LDS R22, [R19+0x2c0] ;  /* 0x0002c00013167984 */ /* 0x000e620000000800 */
[----:B------:R-:W-:-:S03]  /*04b0*/  FFMA R7, R26, R7, R25 ;  /* 0x000000071a077223 */ /* 0x000fc60000000019 */
[----:B------:R-:W-:Y:S01]  /*04c0*/  LDS R25, [R19+0x300] ;  /* 0x0003000013197984 */ /* 0x000fe20000000800 */
[----:B0-----:R-:W-:-:S03]  /*04d0*/  FFMA R27, R8, R27, R7 ;  /* 0x0000001b081b7223 */ /* 0x001fc60000000007 */
[----:B------:R-:W0:Y:S01]  /*04e0*/  LDS.128 R4, [R18+0x30] ;  /* 0x0000300012047984 */ /* 0x000e220000000c00 */
[----:B------:R-:W-:-:S03]  /*04f0*/  FFMA R24, R24, R9, R27 ;  /* 0x0000000918187223 */ /* 0x000fc6000000001b */
[----:B------:R-:W3:Y:S04]  /*0500*/  LDS R27, [R19+0x340] ;  /* 0x00034000131b7984 */ /* 0x000ee80000000800 */
[----:B------:R-:W4:Y:S04]  /*0510*/  LDS R9, [R19+0x380] ;  /* 0x0003800013097984 */ /* 0x000f280000000800 */
[----:B------:R-:W5:Y:S01]  /*0520*/  LDS R8, [R19+0x3c0] ;  /* 0x0003c00013087984 */ /* 0x000f620000000800 */
[----:B--2---:R-:W-:-:S04]  /*0530*/  FFMA R23, R23, R10, R24 ;  /* 0x0000000a17177223 */ /* 0x004fc80000000018 */
[----:B-1----:R-:W-:-:S04]  /*0540*/  FFMA R11, R22, R11, R23 ;  /* 0x0000000b160b7223 */ /* 0x002fc80000000017 */
[----:B0-----:R-:W-:-:S04]  /*0550*/  FFMA R4, R4, R25, R11 ;  /* 0x0000001904047223 */ /* 0x001fc8000000000b */
[----:B---3--:R-:W-:-:S04]  /*0560*/  FFMA R4, R27, R5, R4 ;  /* 0x000000051b047223 */ /* 0x008fc80000000004 */
[----:B----4-:R-:W-:-:S04]  /*0570*/  FFMA R9, R9, R6, R4 ;  /* 0x0000000609097223 */ /* 0x010fc80000000004 */
[----:B-----5:R-:W-:Y:S01]  /*0580*/  FFMA R23, R8, R7, R9 ;  /* 0x0000000708177223 */ /* 0x020fe20000000009 */
[----:B------:R-:W-:Y:S06]  /*0590*/  BAR.SYNC.DEFER_BLOCKING 0x0 ;  /* 0x0000000000007b1d */ /* 0x000fec0000010000 */
[----:B------:R-:W-:Y:S05]  /*05a0*/  BRA.U UP0, `(.L_x_1) ;  /* 0xfffffffd00187547 */ /* 0x000fea000b83ffff */
.L_x_0:
[----:B------:R-:W0:Y:S02]  /*05b0*/  LDCU.64 UR4, c[0x0][0x380] ;  /* 0x00007000ff0477ac */ /* 0x000e240008000a00 */
[----:B0-----:R-:W-:-:S04]  /*05c0*/  ISETP.GE.AND P0, PT, R15, UR5, PT ;  /* 0x000000050f007c0c */ /* 0x001fc8000bf06270 */
[----:B------:R-:W-:-:S13]  /*05d0*/  ISETP.GE.OR P0, PT, R0, UR4, P0 ;  /* 0x0000000400007c0c */ /* 0x000fda0008706670 */
[----:B------:R-:W-:Y:S05]  /*05e0*/  @P0 EXIT ;  /* 0x000000000000094d */ /* 0x000fea0003800000 */
[----:B------:R-:W0:Y:S01]  /*05f0*/  LDC.64 R2, c[0x0][0x3a0] ;  /* 0x0000e800ff027b82 */ /* 0x000e220000000a00 */
[----:B------:R-:W-:-:S04]  /*0600*/  IMAD R15, R0, UR5, R15 ;  /* 0x00000005000f7c24 */ /* 0x000fc8000f8e020f */
[----:B0-----:R-:W-:-:S05]  /*0610*/  IMAD.WIDE.U32 R2, R15, 0x4, R2 ;  /* 0x000000040f027825 */ /* 0x001fca00078e0002 */
[----:B------:R-:W-:Y:S01]  /*0620*/  STG.E desc[UR8][R2.64], R23 ;  /* 0x0000001702007986 */ /* 0x000fe2000c101908 */
[----:B------:R-:W-:Y:S05]  /*0630*/  EXIT ;  /* 0x000000000000794d */ /* 0x000fea0003800000 */
.L_x_2:
[----:B------:R-:W-:-:S00]  /*0640*/  BRA `(.L_x_2) ;  /* 0xfffffffc00fc7947 */ /* 0x000fc0000383ffff */
[----:B------:R-:W-:-:S00]  /*0650*/  NOP ;  /* 0x0000000000007918 */ /* 0x000fc00000000000 */
        /* <DEDUP_REMOVED lines=10> */
.L_x_3:


//--------------------- .nv.shared._Z7mysgemmiiiPKfS0_Pf --------------------------
	.section	.nv.shared._Z7mysgemmiiiPKfS0_Pf,"aw",@nobits
	.sectionflags	@""
	.align	4
.nv.shared._Z7mysgemmiiiPKfS0_Pf:
	.zero		3072


//--------------------- .nv.shared.reserved.0     --------------------------
	.section	.nv.shared.reserved.0,"aw",@nobits
	.weak		__nv_reservedSMEM_offset_0_alias
	.size		__nv_reservedSMEM_offset_0_alias, 0, 64
	.other		__nv_reservedSMEM_offset_0_alias,@"STO_CUDA_RESERVED_SHARED STV_DEFAULT"
__nv_reservedSMEM_offset_0_alias:
	.zero		0
	.zero		64


//--------------------- .nv.constant0._Z7mysgemmiiiPKfS0_Pf --------------------------
	.section	.nv.constant0._Z7mysgemmiiiPKfS0_Pf,"a",@progbits
	.sectionflags	@""
	.align	4
.nv.constant0._Z7mysgemmiiiPKfS0_Pf:
	.zero		936


//--------------------- SYMBOLS --------------------------

	.type		.nv.reservedSmem.offset0,@object
	.size		.nv.reservedSmem.offset0,0x4
	.type		.nv.reservedSmem.cap,@object
	.size		.nv.reservedSmem.cap,0x4
